	.headerflags	@"EF_CUDA_TEXMODE_UNIFIED EF_CUDA_64BIT_ADDRESS EF_CUDA_SM89 EF_CUDA_VIRTUAL_SM(EF_CUDA_SM89)"
	.elftype	@"ET_EXEC"


//--------------------- .nv.info                  --------------------------
	.section	.nv.info,"",@"SHT_CUDA_INFO"
	.align	4


	//----- nvinfo : EIATTR_REGCOUNT
	.align		4
        /*0000*/ 	.byte	0x04, 0x2f
        /*0002*/ 	.short	(.L_1 - .L_0)
	.align		4
.L_0:
        /*0004*/ 	.word	index@(triton_per_fused_add_expand_mul_neg_pow_select_sum_unsqueeze_43)
        /*0008*/ 	.word	0x00000013


	//----- nvinfo : EIATTR_FRAME_SIZE
	.align		4
.L_1:
        /*000c*/ 	.byte	0x04, 0x11
        /*000e*/ 	.short	(.L_3 - .L_2)
	.align		4
.L_2:
        /*0010*/ 	.word	index@(triton_per_fused_add_expand_mul_neg_pow_select_sum_unsqueeze_43)
        /*0014*/ 	.word	0x00000000


	//----- nvinfo : EIATTR_MIN_STACK_SIZE
	.align		4
.L_3:
        /*0018*/ 	.byte	0x04, 0x12
        /*001a*/ 	.short	(.L_5 - .L_4)
	.align		4
.L_4:
        /*001c*/ 	.word	index@(triton_per_fused_add_expand_mul_neg_pow_select_sum_unsqueeze_43)
        /*0020*/ 	.word	0x00000000
.L_5:


//--------------------- .nv.info.triton_per_fused_add_expand_mul_neg_pow_select_sum_unsqueeze_43 --------------------------
	.section	.nv.info.triton_per_fused_add_expand_mul_neg_pow_select_sum_unsqueeze_43,"",@"SHT_CUDA_INFO"
	.sectionflags	@""
	.align	4


	//----- nvinfo : EIATTR_CUDA_API_VERSION
	.align		4
        /*0000*/ 	.byte	0x04, 0x37
        /*0002*/ 	.short	(.L_7 - .L_6)
.L_6:
        /*0004*/ 	.word	0x00000080


	//----- nvinfo : EIATTR_PARAM_CBANK
	.align		4
.L_7:
        /*0008*/ 	.byte	0x04, 0x0a
        /*000a*/ 	.short	(.L_9 - .L_8)
	.align		4
.L_8:
        /*000c*/ 	.word	index@(.nv.constant0.triton_per_fused_add_expand_mul_neg_pow_select_sum_unsqueeze_43)
        /*0010*/ 	.short	0x0160
        /*0012*/ 	.short	0x0030


	//----- nvinfo : EIATTR_CBANK_PARAM_SIZE
	.align		4
.L_9:
        /*0014*/ 	.byte	0x03, 0x19
        /*0016*/ 	.short	0x0030


	//----- nvinfo : EIATTR_KPARAM_INFO
	.align		4
        /*0018*/ 	.byte	0x04, 0x17
        /*001a*/ 	.short	(.L_11 - .L_10)
.L_10:
        /*001c*/ 	.word	0x00000000
        /*0020*/ 	.short	0x0005
        /*0022*/ 	.short	0x0028
        /*0024*/ 	.byte	0x00, 0xf4, 0x21, 0x00


	//----- nvinfo : EIATTR_KPARAM_INFO
	.align		4
.L_11:
        /*0028*/ 	.byte	0x04, 0x17
        /*002a*/ 	.short	(.L_13 - .L_12)
.L_12:
        /*002c*/ 	.word	0x00000000
        /*0030*/ 	.short	0x0004
        /*0032*/ 	.short	0x0020
        /*0034*/ 	.byte	0x00, 0xf0, 0x11, 0x00


	//----- nvinfo : EIATTR_KPARAM_INFO
	.align		4
.L_13:
        /*0038*/ 	.byte	0x04, 0x17
        /*003a*/ 	.short	(.L_15 - .L_14)
.L_14:
        /*003c*/ 	.word	0x00000000
        /*0040*/ 	.short	0x0003
        /*0042*/ 	.short	0x0018
        /*0044*/ 	.byte	0x00, 0xf4, 0x21, 0x00


	//----- nvinfo : EIATTR_KPARAM_INFO
	.align		4
.L_15:
        /*0048*/ 	.byte	0x04, 0x17
        /*004a*/ 	.short	(.L_17 - .L_16)
.L_16:
        /*004c*/ 	.word	0x00000000
        /*0050*/ 	.short	0x0002
        /*0052*/ 	.short	0x0010
        /*0054*/ 	.byte	0x00, 0xf4, 0x21, 0x00


	//----- nvinfo : EIATTR_KPARAM_INFO
	.align		4
.L_17:
        /*0058*/ 	.byte	0x04, 0x17
        /*005a*/ 	.short	(.L_19 - .L_18)
.L_18:
        /*005c*/ 	.word	0x00000000
        /*0060*/ 	.short	0x0001
        /*0062*/ 	.short	0x0008
        /*0064*/ 	.byte	0x00, 0xf4, 0x21, 0x00


	//----- nvinfo : EIATTR_KPARAM_INFO
	.align		4
.L_19:
        /*0068*/ 	.byte	0x04, 0x17
        /*006a*/ 	.short	(.L_21 - .L_20)
.L_20:
        /*006c*/ 	.word	0x00000000
        /*0070*/ 	.short	0x0000
        /*0072*/ 	.short	0x0000
        /*0074*/ 	.byte	0x00, 0xf4, 0x21, 0x00


	//----- nvinfo : EIATTR_MAXREG_COUNT
	.align		4
.L_21:
        /*0078*/ 	.byte	0x03, 0x1b
        /*007a*/ 	.short	0x00ff


	//----- nvinfo : EIATTR_COOP_GROUP_MASK_REGIDS
	.align		4
        /*007c*/ 	.byte	0x04, 0x29
        /*007e*/ 	.short	(.L_23 - .L_22)


	//   ....[0]....
.L_22:
        /*0080*/ 	.word	0xffffffff


	//   ....[1]....
        /*0084*/ 	.word	0xffffffff


	//   ....[2]....
        /*0088*/ 	.word	0xffffffff


	//   ....[3]....
        /*008c*/ 	.word	0xffffffff


	//   ....[4]....
        /*0090*/ 	.word	0xffffffff


	//   ....[5]....
        /*0094*/ 	.word	0xffffffff


	//----- nvinfo : EIATTR_COOP_GROUP_INSTR_OFFSETS
	.align		4
.L_23:
        /*0098*/ 	.byte	0x04, 0x28
        /*009a*/ 	.short	(.L_25 - .L_24)


	//   ....[0]....
.L_24:
        /*009c*/ 	.word	0x00000110


	//   ....[1]....
        /*00a0*/ 	.word	0x00000130


	//   ....[2]....
        /*00a4*/ 	.word	0x00000150


	//   ....[3]....
        /*00a8*/ 	.word	0x00000170


	//   ....[4]....
        /*00ac*/ 	.word	0x00000190


	//   ....[5]....
        /*00b0*/ 	.word	0x00000230


	//----- nvinfo : EIATTR_EXIT_INSTR_OFFSETS
	.align		4
.L_25:
        /*00b4*/ 	.byte	0x04, 0x1c
        /*00b6*/ 	.short	(.L_27 - .L_26)


	//   ....[0]....
.L_26:
        /*00b8*/ 	.word	0x00000300


	//----- nvinfo : EIATTR_REQNTID
	.align		4
.L_27:
        /*00bc*/ 	.byte	0x04, 0x10
        /*00be*/ 	.short	(.L_29 - .L_28)
.L_28:
        /*00c0*/ 	.word	0x00000040
        /*00c4*/ 	.word	0x00000001
        /*00c8*/ 	.word	0x00000001
.L_29:


//--------------------- .nv.callgraph             --------------------------
	.section	.nv.callgraph,"",@"SHT_CUDA_CALLGRAPH"
	.align	4
	.sectionentsize	8
	.align		4
        /*0000*/ 	.word	0x00000000
	.align		4
        /*0004*/ 	.word	0xffffffff
	.align		4
        /*0008*/ 	.word	0x00000000
	.align		4
        /*000c*/ 	.word	0xfffffffe
	.align		4
        /*0010*/ 	.word	0x00000000
	.align		4
        /*0014*/ 	.word	0xfffffffd
	.align		4
        /*0018*/ 	.word	0x00000000
	.align		4
        /*001c*/ 	.word	0xfffffffc


//--------------------- .nv.rel.action            --------------------------
	.section	.nv.rel.action,"",@"SHT_CUDA_RELOCINFO"
	.align	8
	.sectionentsize	8
        /*0000*/ 	.byte	0x73, 0x00, 0x00, 0x00, 0x00, 0x00, 0x00, 0x00, 0x00, 0x00, 0x00, 0x11, 0x25, 0x00, 0x05, 0x36


//--------------------- .nv.constant0.triton_per_fused_add_expand_mul_neg_pow_select_sum_unsqueeze_43 --------------------------
	.section	.nv.constant0.triton_per_fused_add_expand_mul_neg_pow_select_sum_unsqueeze_43,"a",@progbits
	.sectionflags	@""
	.align	4
.nv.constant0.triton_per_fused_add_expand_mul_neg_pow_select_sum_unsqueeze_43:
	.zero		400


//--------------------- .text.triton_per_fused_add_expand_mul_neg_pow_select_sum_unsqueeze_43 --------------------------
	.section	.text.triton_per_fused_add_expand_mul_neg_pow_select_sum_unsqueeze_43,"ax",@progbits
	.sectionflags	@"SHF_BARRIERS=1"
	.sectioninfo	@"SHI_REGISTERS=19"
	.align	128
        .global         triton_per_fused_add_expand_mul_neg_pow_select_sum_unsqueeze_43
        .type           triton_per_fused_add_expand_mul_neg_pow_select_sum_unsqueeze_43,@function
        .size           triton_per_fused_add_expand_mul_neg_pow_select_sum_unsqueeze_43,(.L_x_1 - triton_per_fused_add_expand_mul_neg_pow_select_sum_unsqueeze_43)
        .other          triton_per_fused_add_expand_mul_neg_pow_select_sum_unsqueeze_43,@"STO_CUDA_ENTRY STV_DEFAULT"
triton_per_fused_add_expand_mul_neg_pow_select_sum_unsqueeze_43:
.text.triton_per_fused_add_expand_mul_neg_pow_select_sum_unsqueeze_43:
[----:B------:R-:W-:Y:S02]  /*0000*/  MOV R1, c[0x0][0x28] ;  /* 0x00000a0000017a02 */ /* 0x000fe40000000f00 */
[----:B------:R-:W0:Y:S01]  /*0010*/  S2R R16, SR_TID.X ;  /* 0x0000000000107919 */ /* 0x000e220000002100 */
[----:B------:R-:W-:Y:S01]  /*0020*/  MOV R3, 0x4 ;  /* 0x0000000400037802 */ /* 0x000fe20000000f00 */
[----:B------:R-:W-:Y:S01]  /*0030*/  ULDC.64 UR4, c[0x0][0x118] ;  /* 0x0000460000047ab9 */ /* 0x000fe20000000a00 */
[----:B0-----:R-:W-:-:S05]  /*0040*/  LOP3.LUT R2, R16, 0x3f, RZ, 0xc0, !PT ;  /* 0x0000003f10027812 */ /* 0x001fca00078ec0ff */
[----:B------:R-:W-:-:S04]  /*0050*/  IMAD.WIDE.U32 R4, R2, R3, c[0x0][0x168] ;  /* 0x00005a0002047625 */ /* 0x000fc800078e0003 */
[CC--:B------:R-:W-:Y:S02]  /*0060*/  IMAD.WIDE.U32 R6, R2.reuse, R3.reuse, c[0x0][0x170] ;  /* 0x00005c0002067625 */ /* 0x0c0fe400078e0003 */
[----:B------:R-:W2:Y:S04]  /*0070*/  LDG.E R4, [R4.64] ;  /* 0x0000000404047981 */ /* 0x000ea8000c1e1900 */
[----:B------:R-:W2:Y:S01]  /*0080*/  LDG.E R7, [R6.64+0x300] ;  /* 0x0003000406077981 */ /* 0x000ea2000c1e1900 */
[----:B------:R-:W-:Y:S01]  /*0090*/  MOV R8, c[0x0][0x178] ;  /* 0x00005e0000087a02 */ /* 0x000fe20000000f00 */
[----:B------:R-:W-:Y:S01]  /*00a0*/  IMAD.WIDE.U32 R2, R2, R3, c[0x0][0x160] ;  /* 0x0000580002027625 */ /* 0x000fe200078e0003 */
[----:B------:R-:W-:-:S04]  /*00b0*/  MOV R9, c[0x0][0x17c] ;  /* 0x00005f0000097a02 */ /* 0x000fc80000000f00 */
[----:B------:R-:W3:Y:S04]  /*00c0*/  LDG.E R11, [R2.64] ;  /* 0x00000004020b7981 */ /* 0x000ee8000c1e1900 */
[----:B------:R0:W4:Y:S01]  /*00d0*/  LDG.E R8, [R8.64] ;  /* 0x0000000408087981 */ /* 0x000122000c1e1900 */
[C---:B------:R-:W-:Y:S02]  /*00e0*/  LOP3.LUT P0, RZ, R16.reuse, 0x1f, RZ, 0xc0, !PT ;  /* 0x0000001f10ff7812 */ /* 0x040fe4000780c0ff */
[----:B------:R-:W-:Y:S01]  /*00f0*/  ISETP.GE.AND P1, PT, R16, 0x2, PT ;  /* 0x000000021000780c */ /* 0x000fe20003f26270 */
[----:B--2---:R-:W-:-:S05]  /*0100*/  FMUL R0, R4, R7 ;  /* 0x0000000704007220 */ /* 0x004fca0000400000 */
[----:B------:R-:W1:Y:S02]  /*0110*/  SHFL.BFLY PT, R13, R0, 0x10, 0x1f ;  /* 0x0e001f00000d7f89 */ /* 0x000e6400000e0000 */
[----:B-1----:R-:W-:-:S05]  /*0120*/  FFMA R13, R4, R7, R13 ;  /* 0x00000007040d7223 */ /* 0x002fca000000000d */
[----:B------:R-:W1:Y:S02]  /*0130*/  SHFL.BFLY PT, R10, R13, 0x8, 0x1f ;  /* 0x0d001f000d0a7f89 */ /* 0x000e6400000e0000 */
[----:B-1----:R-:W-:-:S05]  /*0140*/  FADD R10, R13, R10 ;  /* 0x0000000a0d0a7221 */ /* 0x002fca0000000000 */
[----:B------:R-:W1:Y:S02]  /*0150*/  SHFL.BFLY PT, R5, R10, 0x4, 0x1f ;  /* 0x0c801f000a057f89 */ /* 0x000e6400000e0000 */
[----:B-1----:R-:W-:-:S05]  /*0160*/  FADD R5, R10, R5 ;  /* 0x000000050a057221 */ /* 0x002fca0000000000 */
[----:B------:R-:W1:Y:S02]  /*0170*/  SHFL.BFLY PT, R6, R5, 0x2, 0x1f ;  /* 0x0c401f0005067f89 */ /* 0x000e6400000e0000 */
[----:B-1----:R-:W-:-:S05]  /*0180*/  FADD R6, R5, R6 ;  /* 0x0000000605067221 */ /* 0x002fca0000000000 */
[----:B0-----:R-:W0:Y:S01]  /*0190*/  SHFL.BFLY PT, R9, R6, 0x1, 0x1f ;  /* 0x0c201f0006097f89 */ /* 0x001e2200000e0000 */
[----:B------:R-:W-:-:S04]  /*01a0*/  SHF.R.U32.HI R0, RZ, 0x3, R16 ;  /* 0x00000003ff007819 */ /* 0x000fc80000011610 */
[----:B------:R-:W-:Y:S01]  /*01b0*/  LOP3.LUT R12, R0, 0x4, RZ, 0xc0, !PT ;  /* 0x00000004000c7812 */ /* 0x000fe200078ec0ff */
[----:B0-----:R-:W-:-:S05]  /*01c0*/  FADD R9, R6, R9 ;  /* 0x0000000906097221 */ /* 0x001fca0000000000 */
[----:B------:R-:W-:Y:S04]  /*01d0*/  @!P0 STS [R12], R9 ;  /* 0x000000090c008388 */ /* 0x000fe80000000800 */
[----:B------:R-:W-:Y:S06]  /*01e0*/  BAR.SYNC.DEFER_BLOCKING 0x0 ;  /* 0x0000000000007b1d */ /* 0x000fec0000010000 */
[----:B------:R-:W0:Y:S01]  /*01f0*/  @!P1 LDS R14, [R16.X4] ;  /* 0x00000000100e9984 */ /* 0x000e220000004800 */
[----:B------:R-:W-:-:S04]  /*0200*/  LOP3.LUT R0, R16, 0x1, RZ, 0xc0, !PT ;  /* 0x0000000110007812 */ /* 0x000fc800078ec0ff */
[----:B------:R-:W-:-:S04]  /*0210*/  ISETP.NE.U32.AND P0, PT, R0, 0x1, PT ;  /* 0x000000010000780c */ /* 0x000fc80003f05070 */
[----:B------:R-:W-:Y:S01]  /*0220*/  ISETP.LT.AND P0, PT, R16, 0x2, P0 ;  /* 0x000000021000780c */ /* 0x000fe20000701270 */
[----:B0-----:R-:W0:Y:S02]  /*0230*/  SHFL.BFLY PT, R5, R14, 0x1, 0x1f ;  /* 0x0c201f000e057f89 */ /* 0x001e2400000e0000 */
[----:B0-----:R-:W-:-:S10]  /*0240*/  FADD R5, R14, R5 ;  /* 0x000000050e057221 */ /* 0x001fd40000000000 */
[----:B------:R-:W-:Y:S04]  /*0250*/  @P0 STS [R16.X4], R5 ;  /* 0x0000000510000388 */ /* 0x000fe80000004800 */
[----:B------:R-:W-:Y:S06]  /*0260*/  BAR.SYNC.DEFER_BLOCKING 0x0 ;  /* 0x0000000000007b1d */ /* 0x000fec0000010000 */
[----:B------:R-:W0:Y:S01]  /*0270*/  LDS R0, [RZ] ;  /* 0x00000000ff007984 */ /* 0x000e220000000800 */
[C---:B----4-:R-:W-:Y:S01]  /*0280*/  FADD R6, R8.reuse, R8 ;  /* 0x0000000808067221 */ /* 0x050fe20000000000 */
[----:B------:R-:W-:Y:S01]  /*0290*/  FMUL R9, R8, R8 ;  /* 0x0000000808097220 */ /* 0x000fe20000400000 */
[----:B------:R-:W-:-:S02]  /*02a0*/  FADD R7, R7, R7 ;  /* 0x0000000707077221 */ /* 0x000fc40000000000 */
[----:B---3--:R-:W-:Y:S01]  /*02b0*/  FFMA R6, R4, R6, R11 ;  /* 0x0000000604067223 */ /* 0x008fe2000000000b */
[----:B0-----:R-:W-:-:S04]  /*02c0*/  FFMA R0, R0, -2, RZ ;  /* 0xc000000000007823 */ /* 0x001fc800000000ff */
[----:B------:R-:W-:-:S04]  /*02d0*/  FMUL R9, R0, R9 ;  /* 0x0000000900097220 */ /* 0x000fc80000400000 */
[----:B------:R-:W-:-:S05]  /*02e0*/  FFMA R7, R9, R7, R6 ;  /* 0x0000000709077223 */ /* 0x000fca0000000006 */
[----:B------:R-:W-:Y:S01]  /*02f0*/  STG.E [R2.64], R7 ;  /* 0x0000000702007986 */ /* 0x000fe2000c101904 */
[----:B------:R-:W-:Y:S05]  /*0300*/  EXIT ;  /* 0x000000000000794d */ /* 0x000fea0003800000 */
.L_x_0:
[----:B------:R-:W-:-:S00]  /*0310*/  BRA `(.L_x_0) ;  /* 0xfffffff000007947 */ /* 0x000fc0000383ffff */
[----:B------:R-:W-:-:S00]  /*0320*/  NOP ;  /* 0x0000000000007918 */ /* 0x000fc00000000000 */
        /* <DEDUP_REMOVED lines=13> */
.L_x_1:


//--------------------- .nv.shared.triton_per_fused_add_expand_mul_neg_pow_select_sum_unsqueeze_43 --------------------------
	.section	.nv.shared.triton_per_fused_add_expand_mul_neg_pow_select_sum_unsqueeze_43,"aw",@nobits
	.sectionflags	@""
	.align	16
